//
// Generated by NVIDIA NVVM Compiler
//
// Compiler Build ID: CL-36424714
// Cuda compilation tools, release 13.0, V13.0.88
// Based on NVVM 20.0.0
//

.version 9.0
.target sm_100
.address_size 64

	// .globl	_Z25vector_dot_product_kerneliPfS_S_Pi
// _ZZ25vector_dot_product_kerneliPfS_S_PiE11runningSums has been demoted

.visible .entry _Z25vector_dot_product_kerneliPfS_S_Pi(
	.param .u32 _Z25vector_dot_product_kerneliPfS_S_Pi_param_0,
	.param .u64 .ptr .align 1 _Z25vector_dot_product_kerneliPfS_S_Pi_param_1,
	.param .u64 .ptr .align 1 _Z25vector_dot_product_kerneliPfS_S_Pi_param_2,
	.param .u64 .ptr .align 1 _Z25vector_dot_product_kerneliPfS_S_Pi_param_3,
	.param .u64 .ptr .align 1 _Z25vector_dot_product_kerneliPfS_S_Pi_param_4
)
{
	.reg .pred 	%p<8>;
	.reg .b32 	%r<21>;
	.reg .b32 	%f<16>;
	.reg .b64 	%rd<12>;
	// demoted variable
	.shared .align 4 .b8 _ZZ25vector_dot_product_kerneliPfS_S_PiE11runningSums[4096];
	ld.param.u32 	%r10, [_Z25vector_dot_product_kerneliPfS_S_Pi_param_0];
	ld.param.u64 	%rd4, [_Z25vector_dot_product_kerneliPfS_S_Pi_param_1];
	ld.param.u64 	%rd5, [_Z25vector_dot_product_kerneliPfS_S_Pi_param_2];
	ld.param.u64 	%rd6, [_Z25vector_dot_product_kerneliPfS_S_Pi_param_3];
	ld.param.u64 	%rd7, [_Z25vector_dot_product_kerneliPfS_S_Pi_param_4];
	cvta.to.global.u64 	%rd1, %rd7;
	mov.u32 	%r1, %tid.x;
	mov.u32 	%r20, %ntid.x;
	mov.u32 	%r11, %ctaid.x;
	mad.lo.s32 	%r19, %r20, %r11, %r1;
	setp.ge.u32 	%p1, %r19, %r10;
	mov.f32 	%f15, 0f00000000;
	@%p1 bra 	$L__BB0_3;
	mov.u32 	%r12, %nctaid.x;
	mul.lo.s32 	%r4, %r20, %r12;
	cvta.to.global.u64 	%rd2, %rd4;
	cvta.to.global.u64 	%rd3, %rd5;
	mov.f32 	%f15, 0f00000000;
$L__BB0_2:
	mul.wide.u32 	%rd8, %r19, 4;
	add.s64 	%rd9, %rd2, %rd8;
	ld.global.f32 	%f6, [%rd9];
	add.s64 	%rd10, %rd3, %rd8;
	ld.global.f32 	%f7, [%rd10];
	fma.rn.f32 	%f15, %f6, %f7, %f15;
	add.s32 	%r19, %r19, %r4;
	setp.lt.u32 	%p2, %r19, %r10;
	@%p2 bra 	$L__BB0_2;
$L__BB0_3:
	shl.b32 	%r13, %r1, 2;
	mov.u32 	%r14, _ZZ25vector_dot_product_kerneliPfS_S_PiE11runningSums;
	add.s32 	%r7, %r14, %r13;
	st.shared.f32 	[%r7], %f15;
	bar.sync 	0;
	setp.lt.u32 	%p3, %r20, 2;
	@%p3 bra 	$L__BB0_7;
$L__BB0_4:
	shr.u32 	%r9, %r20, 1;
	setp.ge.u32 	%p4, %r1, %r9;
	@%p4 bra 	$L__BB0_6;
	shl.b32 	%r15, %r9, 2;
	add.s32 	%r16, %r7, %r15;
	ld.shared.f32 	%f8, [%r16];
	ld.shared.f32 	%f9, [%r7];
	add.f32 	%f10, %f8, %f9;
	st.shared.f32 	[%r7], %f10;
$L__BB0_6:
	bar.sync 	0;
	setp.gt.u32 	%p5, %r20, 3;
	mov.u32 	%r20, %r9;
	@%p5 bra 	$L__BB0_4;
$L__BB0_7:
	setp.ne.s32 	%p6, %r1, 0;
	@%p6 bra 	$L__BB0_10;
$L__BB0_8:
	atom.relaxed.global.cas.b32 	%r17, [%rd1], 0, 1;
	setp.ne.s32 	%p7, %r17, 0;
	@%p7 bra 	$L__BB0_8;
	cvta.to.global.u64 	%rd11, %rd6;
	ld.shared.f32 	%f11, [_ZZ25vector_dot_product_kerneliPfS_S_PiE11runningSums];
	ld.global.f32 	%f12, [%rd11];
	add.f32 	%f13, %f11, %f12;
	st.global.f32 	[%rd11], %f13;
	atom.global.exch.b32 	%r18, [%rd1], 0;
$L__BB0_10:
	ret;

}


// ===== COMPILED SASS (sm_100) =====

	.target	sm_100

	.elftype	@"ET_EXEC"


//--------------------- .note.nv.tkinfo           --------------------------
	.section	.note.nv.tkinfo,"",@"SHT_NOTE"
	.sectionflags	@"SHF_NOTE_NV_TKINFO"
	.tkinfo
        /*0018*/ 	.word	0x00000002
        /*0030*/ 	.string	""
        /*0030*/ 	.string	"ptxas"
        /*0030*/ 	.string	"Cuda compilation tools, release 13.0, V13.0.88"
        /*0030*/ 	.string	"Build cuda_13.0.r13.0/compiler.36424714_0"
        /*0030*/ 	.string	"-arch sm_100 -m 64 "



//--------------------- .note.nv.cuinfo           --------------------------
	.section	.note.nv.cuinfo,"",@"SHT_NOTE"
	.sectionflags	@"SHF_NOTE_NV_CUINFO"
        /*0018*/ 	.short	0x0002
        /*001a*/ 	.short	0x0064
        /*001c*/ 	.short	0x0082
	.zero		2


//--------------------- .nv.info                  --------------------------
	.section	.nv.info,"",@"SHT_CUDA_INFO"
	.align	4


	//----- nvinfo : EIATTR_REGCOUNT
	.align		4
        /*0000*/ 	.byte	0x04, 0x2f
        /*0002*/ 	.short	(.L_1 - .L_0)
	.align		4
.L_0:
        /*0004*/ 	.word	index@(_Z25vector_dot_product_kerneliPfS_S_Pi)
        /*0008*/ 	.word	0x00000010


	//----- nvinfo : EIATTR_FRAME_SIZE
	.align		4
.L_1:
        /*000c*/ 	.byte	0x04, 0x11
        /*000e*/ 	.short	(.L_3 - .L_2)
	.align		4
.L_2:
        /*0010*/ 	.word	index@(_Z25vector_dot_product_kerneliPfS_S_Pi)
        /*0014*/ 	.word	0x00000000


	//----- nvinfo : EIATTR_MIN_STACK_SIZE
	.align		4
.L_3:
        /*0018*/ 	.byte	0x04, 0x12
        /*001a*/ 	.short	(.L_5 - .L_4)
	.align		4
.L_4:
        /*001c*/ 	.word	index@(_Z25vector_dot_product_kerneliPfS_S_Pi)
        /*0020*/ 	.word	0x00000000
.L_5:


//--------------------- .nv.compat                --------------------------
	.section	.nv.compat,"",@"SHT_CUDA_COMPAT_INFO"
	.align	4
        /*0000*/ 	.byte	0x02, 0x09, 0x00, 0x00, 0x02, 0x02, 0x01, 0x00, 0x02, 0x05, 0x05, 0x00, 0x03, 0x07, 0x01, 0x01
        /*0010*/ 	.byte	0x02, 0x03, 0x00, 0x00, 0x02, 0x06, 0x01, 0x00, 0x04, 0x0b, 0x08, 0x00, 0x09, 0x00, 0x00, 0x00
        /*0020*/ 	.byte	0x00, 0x00, 0x00, 0x00


//--------------------- .nv.info._Z25vector_dot_product_kerneliPfS_S_Pi --------------------------
	.section	.nv.info._Z25vector_dot_product_kerneliPfS_S_Pi,"",@"SHT_CUDA_INFO"
	.sectionflags	@""
	.align	4


	//----- nvinfo : EIATTR_CUDA_API_VERSION
	.align		4
        /*0000*/ 	.byte	0x04, 0x37
        /*0002*/ 	.short	(.L_7 - .L_6)
.L_6:
        /*0004*/ 	.word	0x00000082


	//----- nvinfo : EIATTR_KPARAM_INFO
	.align		4
.L_7:
        /*0008*/ 	.byte	0x04, 0x17
        /*000a*/ 	.short	(.L_9 - .L_8)
.L_8:
        /*000c*/ 	.word	0x00000000
        /*0010*/ 	.short	0x0004
        /*0012*/ 	.short	0x0020
        /*0014*/ 	.byte	0x00, 0xf5, 0x21, 0x00


	//----- nvinfo : EIATTR_KPARAM_INFO
	.align		4
.L_9:
        /*0018*/ 	.byte	0x04, 0x17
        /*001a*/ 	.short	(.L_11 - .L_10)
.L_10:
        /*001c*/ 	.word	0x00000000
        /*0020*/ 	.short	0x0003
        /*0022*/ 	.short	0x0018
        /*0024*/ 	.byte	0x00, 0xf5, 0x21, 0x00


	//----- nvinfo : EIATTR_KPARAM_INFO
	.align		4
.L_11:
        /*0028*/ 	.byte	0x04, 0x17
        /*002a*/ 	.short	(.L_13 - .L_12)
.L_12:
        /*002c*/ 	.word	0x00000000
        /*0030*/ 	.short	0x0002
        /*0032*/ 	.short	0x0010
        /*0034*/ 	.byte	0x00, 0xf5, 0x21, 0x00


	//----- nvinfo : EIATTR_KPARAM_INFO
	.align		4
.L_13:
        /*0038*/ 	.byte	0x04, 0x17
        /*003a*/ 	.short	(.L_15 - .L_14)
.L_14:
        /*003c*/ 	.word	0x00000000
        /*0040*/ 	.short	0x0001
        /*0042*/ 	.short	0x0008
        /*0044*/ 	.byte	0x00, 0xf5, 0x21, 0x00


	//----- nvinfo : EIATTR_KPARAM_INFO
	.align		4
.L_15:
        /*0048*/ 	.byte	0x04, 0x17
        /*004a*/ 	.short	(.L_17 - .L_16)
.L_16:
        /*004c*/ 	.word	0x00000000
        /*0050*/ 	.short	0x0000
        /*0052*/ 	.short	0x0000
        /*0054*/ 	.byte	0x00, 0xf0, 0x11, 0x00


	//----- nvinfo : EIATTR_SPARSE_MMA_MASK
	.align		4
.L_17:
        /*0058*/ 	.byte	0x03, 0x50
        /*005a*/ 	.short	0x0000


	//----- nvinfo : EIATTR_MAXREG_COUNT
	.align		4
        /*005c*/ 	.byte	0x03, 0x1b
        /*005e*/ 	.short	0x00ff


	//----- nvinfo : EIATTR_NUM_BARRIERS
	.align		4
        /*0060*/ 	.byte	0x02, 0x4c
        /*0062*/ 	.byte	0x01
	.zero		1


	//----- nvinfo : EIATTR_MERCURY_ISA_VERSION
	.align		4
        /*0064*/ 	.byte	0x03, 0x5f
        /*0066*/ 	.short	0x0101


	//----- nvinfo : EIATTR_VRC_CTA_INIT_COUNT
	.align		4
        /*0068*/ 	.byte	0x02, 0x4a
	.zero		1
	.zero		1


	//----- nvinfo : EIATTR_EXIT_INSTR_OFFSETS
	.align		4
        /*006c*/ 	.byte	0x04, 0x1c
        /*006e*/ 	.short	(.L_19 - .L_18)


	//   ....[0]....
.L_18:
        /*0070*/ 	.word	0x000002e0


	//   ....[1]....
        /*0074*/ 	.word	0x00000410


	//----- nvinfo : EIATTR_CRS_STACK_SIZE
	.align		4
.L_19:
        /*0078*/ 	.byte	0x04, 0x1e
        /*007a*/ 	.short	(.L_21 - .L_20)
.L_20:
        /*007c*/ 	.word	0x00000000


	//----- nvinfo : EIATTR_CBANK_PARAM_SIZE
	.align		4
.L_21:
        /*0080*/ 	.byte	0x03, 0x19
        /*0082*/ 	.short	0x0028


	//----- nvinfo : EIATTR_PARAM_CBANK
	.align		4
        /*0084*/ 	.byte	0x04, 0x0a
        /*0086*/ 	.short	(.L_23 - .L_22)
	.align		4
.L_22:
        /*0088*/ 	.word	index@(.nv.constant0._Z25vector_dot_product_kerneliPfS_S_Pi)
        /*008c*/ 	.short	0x0380
        /*008e*/ 	.short	0x0028


	//----- nvinfo : EIATTR_SW_WAR
	.align		4
.L_23:
        /*0090*/ 	.byte	0x04, 0x36
        /*0092*/ 	.short	(.L_25 - .L_24)
.L_24:
        /*0094*/ 	.word	0x00000008
.L_25:


//--------------------- .nv.callgraph             --------------------------
	.section	.nv.callgraph,"",@"SHT_CUDA_CALLGRAPH"
	.align	4
	.sectionentsize	8
	.align		4
        /*0000*/ 	.word	0x00000000
	.align		4
        /*0004*/ 	.word	0xffffffff
	.align		4
        /*0008*/ 	.word	0x00000000
	.align		4
        /*000c*/ 	.word	0xfffffffe
	.align		4
        /*0010*/ 	.word	0x00000000
	.align		4
        /*0014*/ 	.word	0xfffffffd
	.align		4
        /*0018*/ 	.word	0x00000000
	.align		4
        /*001c*/ 	.word	0xfffffffc


//--------------------- .text._Z25vector_dot_product_kerneliPfS_S_Pi --------------------------
	.section	.text._Z25vector_dot_product_kerneliPfS_S_Pi,"ax",@progbits
	.align	128
        .global         _Z25vector_dot_product_kerneliPfS_S_Pi
        .type           _Z25vector_dot_product_kerneliPfS_S_Pi,@function
        .size           _Z25vector_dot_product_kerneliPfS_S_Pi,(.L_x_8 - _Z25vector_dot_product_kerneliPfS_S_Pi)
        .other          _Z25vector_dot_product_kerneliPfS_S_Pi,@"STO_CUDA_ENTRY STV_DEFAULT"
_Z25vector_dot_product_kerneliPfS_S_Pi:
.text._Z25vector_dot_product_kerneliPfS_S_Pi:
[----:B------:R-:W-:Y:S01]  /*0000*/  LDC R1, c[0x0][0x37c] ;  /* 0x0000df00ff017b82 */ /* 0x000fe20000000800 */
[----:B------:R-:W0:Y:S01]  /*0010*/  S2R R12, SR_TID.X ;  /* 0x00000000000c7919 */ /* 0x000e220000002100 */
[----:B------:R-:W1:Y:S01]  /*0020*/  LDCU UR4, c[0x0][0x360] ;  /* 0x00006c00ff0477ac */ /* 0x000e620008000800 */
[----:B------:R-:W-:Y:S01]  /*0030*/  BSSY.RECONVERGENT B0, `(.L_x_0) ;  /* 0x0000016000007945 */ /* 0x000fe20003800200 */
[----:B------:R-:W-:Y:S01]  /*0040*/  IMAD.MOV.U32 R11, RZ, RZ, RZ ;  /* 0x000000ffff0b7224 */ /* 0x000fe200078e00ff */
[----:B------:R-:W0:Y:S01]  /*0050*/  S2R R3, SR_CTAID.X ;  /* 0x0000000000037919 */ /* 0x000e220000002500 */
[----:B------:R-:W2:Y:S01]  /*0060*/  LDCU UR5, c[0x0][0x380] ;  /* 0x00007000ff0577ac */ /* 0x000ea20008000800 */
[----:B------:R-:W3:Y:S01]  /*0070*/  LDCU.64 UR6, c[0x0][0x358] ;  /* 0x00006b00ff0677ac */ /* 0x000ee20008000a00 */
[----:B-1----:R-:W-:Y:S02]  /*0080*/  IMAD.U32 R10, RZ, RZ, UR4 ;  /* 0x00000004ff0a7e24 */ /* 0x002fe4000f8e00ff */
[----:B0-----:R-:W-:-:S05]  /*0090*/  IMAD R0, R3, UR4, R12 ;  /* 0x0000000403007c24 */ /* 0x001fca000f8e020c */
[----:B--2---:R-:W-:-:S13]  /*00a0*/  ISETP.GE.U32.AND P0, PT, R0, UR5, PT ;  /* 0x0000000500007c0c */ /* 0x004fda000bf06070 */
[----:B---3--:R-:W-:Y:S05]  /*00b0*/  @P0 BRA `(.L_x_1) ;  /* 0x0000000000340947 */ /* 0x008fea0003800000 */
[----:B------:R-:W0:Y:S01]  /*00c0*/  LDC.64 R6, c[0x0][0x388] ;  /* 0x0000e200ff067b82 */ /* 0x000e220000000a00 */
[----:B------:R-:W1:Y:S01]  /*00d0*/  LDCU UR4, c[0x0][0x370] ;  /* 0x00006e00ff0477ac */ /* 0x000e620008000800 */
[----:B------:R-:W-:-:S06]  /*00e0*/  HFMA2 R11, -RZ, RZ, 0, 0 ;  /* 0x00000000ff0b7431 */ /* 0x000fcc00000001ff */
[----:B------:R-:W2:Y:S01]  /*00f0*/  LDC.64 R8, c[0x0][0x390] ;  /* 0x0000e400ff087b82 */ /* 0x000ea20000000a00 */
[----:B-1----:R-:W-:-:S07]  /*0100*/  IMAD R13, R10, UR4, RZ ;  /* 0x000000040a0d7c24 */ /* 0x002fce000f8e02ff */
.L_x_2:
[----:B0-----:R-:W-:-:S04]  /*0110*/  IMAD.WIDE.U32 R2, R0, 0x4, R6 ;  /* 0x0000000400027825 */ /* 0x001fc800078e0006 */
[----:B--2---:R-:W-:Y:S02]  /*0120*/  IMAD.WIDE.U32 R4, R0, 0x4, R8 ;  /* 0x0000000400047825 */ /* 0x004fe400078e0008 */
[----:B------:R-:W2:Y:S04]  /*0130*/  LDG.E R2, desc[UR6][R2.64] ;  /* 0x0000000602027981 */ /* 0x000ea8000c1e1900 */
[----:B------:R-:W2:Y:S01]  /*0140*/  LDG.E R4, desc[UR6][R4.64] ;  /* 0x0000000604047981 */ /* 0x000ea2000c1e1900 */
[----:B------:R-:W-:-:S05]  /*0150*/  IMAD.IADD R0, R13, 0x1, R0 ;  /* 0x000000010d007824 */ /* 0x000fca00078e0200 */
[----:B------:R-:W-:Y:S01]  /*0160*/  ISETP.GE.U32.AND P0, PT, R0, UR5, PT ;  /* 0x0000000500007c0c */ /* 0x000fe2000bf06070 */
[----:B--2---:R-:W-:-:S12]  /*0170*/  FFMA R11, R2, R4, R11 ;  /* 0x00000004020b7223 */ /* 0x004fd8000000000b */
[----:B------:R-:W-:Y:S05]  /*0180*/  @!P0 BRA `(.L_x_2) ;  /* 0xfffffffc00e08947 */ /* 0x000fea000383ffff */
.L_x_1:
[----:B------:R-:W-:Y:S05]  /*0190*/  BSYNC.RECONVERGENT B0 ;  /* 0x0000000000007941 */ /* 0x000fea0003800200 */
.L_x_0:
[----:B------:R-:W0:Y:S01]  /*01a0*/  S2UR UR5, SR_CgaCtaId ;  /* 0x00000000000579c3 */ /* 0x000e220000008800 */
[----:B------:R-:W-:Y:S01]  /*01b0*/  UMOV UR4, 0x400 ;  /* 0x0000040000047882 */ /* 0x000fe20000000000 */
[----:B------:R-:W-:Y:S02]  /*01c0*/  ISETP.GE.U32.AND P1, PT, R10, 0x2, PT ;  /* 0x000000020a00780c */ /* 0x000fe40003f26070 */
[----:B------:R-:W-:Y:S01]  /*01d0*/  ISETP.NE.AND P0, PT, R12, RZ, PT ;  /* 0x000000ff0c00720c */ /* 0x000fe20003f05270 */
[----:B0-----:R-:W-:-:S06]  /*01e0*/  ULEA UR4, UR5, UR4, 0x18 ;  /* 0x0000000405047291 */ /* 0x001fcc000f8ec0ff */
[----:B------:R-:W-:-:S05]  /*01f0*/  LEA R0, R12, UR4, 0x2 ;  /* 0x000000040c007c11 */ /* 0x000fca000f8e10ff */
[----:B------:R0:W-:Y:S01]  /*0200*/  STS [R0], R11 ;  /* 0x0000000b00007388 */ /* 0x0001e20000000800 */
[----:B------:R-:W-:Y:S06]  /*0210*/  BAR.SYNC.DEFER_BLOCKING 0x0 ;  /* 0x0000000000007b1d */ /* 0x000fec0000010000 */
[----:B------:R-:W-:Y:S05]  /*0220*/  @!P1 BRA `(.L_x_3) ;  /* 0x00000000002c9947 */ /* 0x000fea0003800000 */
.L_x_4:
[----:B------:R-:W-:-:S04]  /*0230*/  SHF.R.U32.HI R5, RZ, 0x1, R10 ;  /* 0x00000001ff057819 */ /* 0x000fc8000001160a */
[----:B------:R-:W-:-:S13]  /*0240*/  ISETP.GE.U32.AND P1, PT, R12, R5, PT ;  /* 0x000000050c00720c */ /* 0x000fda0003f26070 */
[----:B------:R-:W-:Y:S01]  /*0250*/  @!P1 LEA R2, R5, R0, 0x2 ;  /* 0x0000000005029211 */ /* 0x000fe200078e10ff */
[----:B------:R-:W-:Y:S05]  /*0260*/  @!P1 LDS R3, [R0] ;  /* 0x0000000000039984 */ /* 0x000fea0000000800 */
[----:B------:R-:W1:Y:S02]  /*0270*/  @!P1 LDS R2, [R2] ;  /* 0x0000000002029984 */ /* 0x000e640000000800 */
[----:B-1----:R-:W-:-:S05]  /*0280*/  @!P1 FADD R3, R2, R3 ;  /* 0x0000000302039221 */ /* 0x002fca0000000000 */
[----:B------:R1:W-:Y:S01]  /*0290*/  @!P1 STS [R0], R3 ;  /* 0x0000000300009388 */ /* 0x0003e20000000800 */
[----:B------:R-:W-:Y:S01]  /*02a0*/  BAR.SYNC.DEFER_BLOCKING 0x0 ;  /* 0x0000000000007b1d */ /* 0x000fe20000010000 */
[----:B------:R-:W-:Y:S01]  /*02b0*/  ISETP.GT.U32.AND P1, PT, R10, 0x3, PT ;  /* 0x000000030a00780c */ /* 0x000fe20003f24070 */
[----:B------:R-:W-:-:S12]  /*02c0*/  IMAD.MOV.U32 R10, RZ, RZ, R5 ;  /* 0x000000ffff0a7224 */ /* 0x000fd800078e0005 */
[----:B-1----:R-:W-:Y:S05]  /*02d0*/  @P1 BRA `(.L_x_4) ;  /* 0xfffffffc00d41947 */ /* 0x002fea000383ffff */
.L_x_3:
[----:B------:R-:W-:Y:S05]  /*02e0*/  @P0 EXIT ;  /* 0x000000000000094d */ /* 0x000fea0003800000 */
[----:B------:R-:W1:Y:S01]  /*02f0*/  LDC.64 R2, c[0x0][0x3a0] ;  /* 0x0000e800ff027b82 */ /* 0x000e620000000a00 */
[----:B------:R-:W-:Y:S01]  /*0300*/  HFMA2 R5, -RZ, RZ, 0, 5.9604644775390625e-08 ;  /* 0x00000001ff057431 */ /* 0x000fe200000001ff */
[----:B------:R-:W-:Y:S06]  /*0310*/  BSSY B0, `(.L_x_5) ;  /* 0x0000006000007945 */ /* 0x000fec0003800000 */
.L_x_6:
[----:B------:R-:W-:Y:S01]  /*0320*/  IMAD.MOV.U32 R4, RZ, RZ, RZ ;  /* 0x000000ffff047224 */ /* 0x000fe200078e00ff */
[----:B------:R-:W-:Y:S05]  /*0330*/  YIELD ;  /* 0x0000000000007946 */ /* 0x000fea0003800000 */
[----:B01----:R-:W2:Y:S02]  /*0340*/  ATOMG.E.CAS.STRONG.GPU PT, R0, [R2], R4, R5 ;  /* 0x00000004020073a9 */ /* 0x003ea400001ee105 */
[----:B--2---:R-:W-:-:S13]  /*0350*/  ISETP.NE.AND P0, PT, R0, RZ, PT ;  /* 0x000000ff0000720c */ /* 0x004fda0003f05270 */
[----:B------:R-:W-:Y:S05]  /*0360*/  @P0 BRA `(.L_x_6) ;  /* 0xfffffffc00ec0947 */ /* 0x000fea000383ffff */
[----:B------:R-:W-:Y:S05]  /*0370*/  BSYNC B0 ;  /* 0x0000000000007941 */ /* 0x000fea0003800000 */
.L_x_5:
[----:B------:R-:W0:Y:S02]  /*0380*/  LDC.64 R4, c[0x0][0x398] ;  /* 0x0000e600ff047b82 */ /* 0x000e240000000a00 */
[----:B0-----:R-:W2:Y:S06]  /*0390*/  LDG.E R7, desc[UR6][R4.64] ;  /* 0x0000000604077981 */ /* 0x001eac000c1e1900 */
[----:B------:R-:W0:Y:S01]  /*03a0*/  S2UR UR5, SR_CgaCtaId ;  /* 0x00000000000579c3 */ /* 0x000e220000008800 */
[----:B------:R-:W-:Y:S02]  /*03b0*/  UMOV UR4, 0x400 ;  /* 0x0000040000047882 */ /* 0x000fe40000000000 */
[----:B0-----:R-:W-:-:S09]  /*03c0*/  ULEA UR4, UR5, UR4, 0x18 ;  /* 0x0000000405047291 */ /* 0x001fd2000f8ec0ff */
[----:B------:R-:W2:Y:S02]  /*03d0*/  LDS R0, [UR4] ;  /* 0x00000004ff007984 */ /* 0x000ea40008000800 */
[----:B--2---:R-:W-:-:S05]  /*03e0*/  FADD R7, R0, R7 ;  /* 0x0000000700077221 */ /* 0x004fca0000000000 */
[----:B------:R-:W-:Y:S04]  /*03f0*/  STG.E desc[UR6][R4.64], R7 ;  /* 0x0000000704007986 */ /* 0x000fe8000c101906 */
[----:B------:R-:W-:Y:S01]  /*0400*/  ATOMG.E.EXCH.STRONG.GPU PT, RZ, desc[UR6][R2.64], RZ ;  /* 0x800000ff02ff79a8 */ /* 0x000fe2000c1ef106 */
[----:B------:R-:W-:Y:S05]  /*0410*/  EXIT ;  /* 0x000000000000794d */ /* 0x000fea0003800000 */
.L_x_7:
[----:B------:R-:W-:-:S00]  /*0420*/  BRA `(.L_x_7) ;  /* 0xfffffffc00fc7947 */ /* 0x000fc0000383ffff */
[----:B------:R-:W-:-:S00]  /*0430*/  NOP ;  /* 0x0000000000007918 */ /* 0x000fc00000000000 */
        /* <DEDUP_REMOVED lines=12> */
.L_x_8:


//--------------------- .nv.shared._Z25vector_dot_product_kerneliPfS_S_Pi --------------------------
	.section	.nv.shared._Z25vector_dot_product_kerneliPfS_S_Pi,"aw",@nobits
	.sectionflags	@""
	.align	4
.nv.shared._Z25vector_dot_product_kerneliPfS_S_Pi:
	.zero		5120


//--------------------- .nv.shared.reserved.0     --------------------------
	.section	.nv.shared.reserved.0,"aw",@nobits
	.weak		__nv_reservedSMEM_offset_0_alias
	.size		__nv_reservedSMEM_offset_0_alias, 0, 64
	.other		__nv_reservedSMEM_offset_0_alias,@"STO_CUDA_RESERVED_SHARED STV_DEFAULT"
__nv_reservedSMEM_offset_0_alias:
	.zero		0
	.zero		64


//--------------------- .nv.constant0._Z25vector_dot_product_kerneliPfS_S_Pi --------------------------
	.section	.nv.constant0._Z25vector_dot_product_kerneliPfS_S_Pi,"a",@progbits
	.sectionflags	@""
	.align	4
.nv.constant0._Z25vector_dot_product_kerneliPfS_S_Pi:
	.zero		936


//--------------------- SYMBOLS --------------------------

	.type		.nv.reservedSmem.offset0,@object
	.size		.nv.reservedSmem.offset0,0x4
	.type		.nv.reservedSmem.cap,@object
	.size		.nv.reservedSmem.cap,0x4
